//
// Generated by NVIDIA NVVM Compiler
//
// Compiler Build ID: CL-36424714
// Cuda compilation tools, release 13.0, V13.0.88
// Based on NVVM 20.0.0
//

.version 9.0
.target sm_100
.address_size 64

	// .globl	_Z9reductionPfS_j
// _ZZ9reductionPfS_jE5sdata has been demoted

.visible .entry _Z9reductionPfS_j(
	.param .u64 .ptr .align 1 _Z9reductionPfS_j_param_0,
	.param .u64 .ptr .align 1 _Z9reductionPfS_j_param_1,
	.param .u32 _Z9reductionPfS_j_param_2
)
{
	.reg .pred 	%p<7>;
	.reg .b32 	%r<17>;
	.reg .b32 	%f<14>;
	.reg .b64 	%rd<11>;
	// demoted variable
	.shared .align 4 .b8 _ZZ9reductionPfS_jE5sdata[2048];
	ld.param.u64 	%rd2, [_Z9reductionPfS_j_param_0];
	ld.param.u64 	%rd3, [_Z9reductionPfS_j_param_1];
	ld.param.u32 	%r9, [_Z9reductionPfS_j_param_2];
	cvta.to.global.u64 	%rd1, %rd3;
	mov.u32 	%r1, %ctaid.x;
	mov.u32 	%r16, %ntid.x;
	mul.lo.s32 	%r10, %r1, %r16;
	shl.b32 	%r11, %r10, 1;
	mov.u32 	%r3, %tid.x;
	add.s32 	%r4, %r11, %r3;
	setp.ge.u32 	%p1, %r4, %r9;
	mov.f32 	%f12, 0f00000000;
	@%p1 bra 	$L__BB0_2;
	mul.wide.s32 	%rd4, %r4, 4;
	add.s64 	%rd5, %rd1, %rd4;
	ld.global.f32 	%f12, [%rd5];
$L__BB0_2:
	add.s32 	%r5, %r4, %r16;
	setp.ge.u32 	%p2, %r5, %r9;
	mov.f32 	%f13, 0f00000000;
	@%p2 bra 	$L__BB0_4;
	mul.wide.s32 	%rd6, %r5, 4;
	add.s64 	%rd7, %rd1, %rd6;
	ld.global.f32 	%f13, [%rd7];
$L__BB0_4:
	add.f32 	%f7, %f12, %f13;
	shl.b32 	%r12, %r3, 2;
	mov.u32 	%r13, _ZZ9reductionPfS_jE5sdata;
	add.s32 	%r6, %r13, %r12;
	st.shared.f32 	[%r6], %f7;
	bar.sync 	0;
	setp.lt.u32 	%p3, %r16, 2;
	@%p3 bra 	$L__BB0_8;
$L__BB0_5:
	shr.u32 	%r8, %r16, 1;
	setp.ge.u32 	%p4, %r3, %r8;
	@%p4 bra 	$L__BB0_7;
	shl.b32 	%r14, %r8, 2;
	add.s32 	%r15, %r6, %r14;
	ld.shared.f32 	%f8, [%r15];
	ld.shared.f32 	%f9, [%r6];
	add.f32 	%f10, %f8, %f9;
	st.shared.f32 	[%r6], %f10;
$L__BB0_7:
	bar.sync 	0;
	setp.gt.u32 	%p5, %r16, 3;
	mov.u32 	%r16, %r8;
	@%p5 bra 	$L__BB0_5;
$L__BB0_8:
	setp.ne.s32 	%p6, %r3, 0;
	@%p6 bra 	$L__BB0_10;
	ld.shared.f32 	%f11, [_ZZ9reductionPfS_jE5sdata];
	cvta.to.global.u64 	%rd8, %rd2;
	mul.wide.u32 	%rd9, %r1, 4;
	add.s64 	%rd10, %rd8, %rd9;
	st.global.f32 	[%rd10], %f11;
$L__BB0_10:
	ret;

}


// ===== COMPILED SASS (sm_100) =====

	.target	sm_100

	.elftype	@"ET_EXEC"


//--------------------- .note.nv.tkinfo           --------------------------
	.section	.note.nv.tkinfo,"",@"SHT_NOTE"
	.sectionflags	@"SHF_NOTE_NV_TKINFO"
	.tkinfo
        /*0018*/ 	.word	0x00000002
        /*0030*/ 	.string	""
        /*0030*/ 	.string	"ptxas"
        /*0030*/ 	.string	"Cuda compilation tools, release 13.0, V13.0.88"
        /*0030*/ 	.string	"Build cuda_13.0.r13.0/compiler.36424714_0"
        /*0030*/ 	.string	"-arch sm_100 -m 64 "



//--------------------- .note.nv.cuinfo           --------------------------
	.section	.note.nv.cuinfo,"",@"SHT_NOTE"
	.sectionflags	@"SHF_NOTE_NV_CUINFO"
        /*0018*/ 	.short	0x0002
        /*001a*/ 	.short	0x0064
        /*001c*/ 	.short	0x0082
	.zero		2


//--------------------- .nv.info                  --------------------------
	.section	.nv.info,"",@"SHT_CUDA_INFO"
	.align	4


	//----- nvinfo : EIATTR_REGCOUNT
	.align		4
        /*0000*/ 	.byte	0x04, 0x2f
        /*0002*/ 	.short	(.L_1 - .L_0)
	.align		4
.L_0:
        /*0004*/ 	.word	index@(_Z9reductionPfS_j)
        /*0008*/ 	.word	0x00000010


	//----- nvinfo : EIATTR_FRAME_SIZE
	.align		4
.L_1:
        /*000c*/ 	.byte	0x04, 0x11
        /*000e*/ 	.short	(.L_3 - .L_2)
	.align		4
.L_2:
        /*0010*/ 	.word	index@(_Z9reductionPfS_j)
        /*0014*/ 	.word	0x00000000


	//----- nvinfo : EIATTR_MIN_STACK_SIZE
	.align		4
.L_3:
        /*0018*/ 	.byte	0x04, 0x12
        /*001a*/ 	.short	(.L_5 - .L_4)
	.align		4
.L_4:
        /*001c*/ 	.word	index@(_Z9reductionPfS_j)
        /*0020*/ 	.word	0x00000000
.L_5:


//--------------------- .nv.compat                --------------------------
	.section	.nv.compat,"",@"SHT_CUDA_COMPAT_INFO"
	.align	4
        /*0000*/ 	.byte	0x02, 0x09, 0x00, 0x00, 0x02, 0x02, 0x01, 0x00, 0x02, 0x05, 0x05, 0x00, 0x03, 0x07, 0x01, 0x01
        /*0010*/ 	.byte	0x02, 0x03, 0x00, 0x00, 0x02, 0x06, 0x01, 0x00, 0x04, 0x0b, 0x08, 0x00, 0x09, 0x00, 0x00, 0x00
        /*0020*/ 	.byte	0x00, 0x00, 0x00, 0x00


//--------------------- .nv.info._Z9reductionPfS_j --------------------------
	.section	.nv.info._Z9reductionPfS_j,"",@"SHT_CUDA_INFO"
	.sectionflags	@""
	.align	4


	//----- nvinfo : EIATTR_CUDA_API_VERSION
	.align		4
        /*0000*/ 	.byte	0x04, 0x37
        /*0002*/ 	.short	(.L_7 - .L_6)
.L_6:
        /*0004*/ 	.word	0x00000082


	//----- nvinfo : EIATTR_KPARAM_INFO
	.align		4
.L_7:
        /*0008*/ 	.byte	0x04, 0x17
        /*000a*/ 	.short	(.L_9 - .L_8)
.L_8:
        /*000c*/ 	.word	0x00000000
        /*0010*/ 	.short	0x0002
        /*0012*/ 	.short	0x0010
        /*0014*/ 	.byte	0x00, 0xf0, 0x11, 0x00


	//----- nvinfo : EIATTR_KPARAM_INFO
	.align		4
.L_9:
        /*0018*/ 	.byte	0x04, 0x17
        /*001a*/ 	.short	(.L_11 - .L_10)
.L_10:
        /*001c*/ 	.word	0x00000000
        /*0020*/ 	.short	0x0001
        /*0022*/ 	.short	0x0008
        /*0024*/ 	.byte	0x00, 0xf5, 0x21, 0x00


	//----- nvinfo : EIATTR_KPARAM_INFO
	.align		4
.L_11:
        /*0028*/ 	.byte	0x04, 0x17
        /*002a*/ 	.short	(.L_13 - .L_12)
.L_12:
        /*002c*/ 	.word	0x00000000
        /*0030*/ 	.short	0x0000
        /*0032*/ 	.short	0x0000
        /*0034*/ 	.byte	0x00, 0xf5, 0x21, 0x00


	//----- nvinfo : EIATTR_SPARSE_MMA_MASK
	.align		4
.L_13:
        /*0038*/ 	.byte	0x03, 0x50
        /*003a*/ 	.short	0x0000


	//----- nvinfo : EIATTR_MAXREG_COUNT
	.align		4
        /*003c*/ 	.byte	0x03, 0x1b
        /*003e*/ 	.short	0x00ff


	//----- nvinfo : EIATTR_NUM_BARRIERS
	.align		4
        /*0040*/ 	.byte	0x02, 0x4c
        /*0042*/ 	.byte	0x01
	.zero		1


	//----- nvinfo : EIATTR_MERCURY_ISA_VERSION
	.align		4
        /*0044*/ 	.byte	0x03, 0x5f
        /*0046*/ 	.short	0x0101


	//----- nvinfo : EIATTR_VRC_CTA_INIT_COUNT
	.align		4
        /*0048*/ 	.byte	0x02, 0x4a
	.zero		1
	.zero		1


	//----- nvinfo : EIATTR_EXIT_INSTR_OFFSETS
	.align		4
        /*004c*/ 	.byte	0x04, 0x1c
        /*004e*/ 	.short	(.L_15 - .L_14)


	//   ....[0]....
.L_14:
        /*0050*/ 	.word	0x00000290


	//   ....[1]....
        /*0054*/ 	.word	0x00000310


	//----- nvinfo : EIATTR_CBANK_PARAM_SIZE
	.align		4
.L_15:
        /*0058*/ 	.byte	0x03, 0x19
        /*005a*/ 	.short	0x0014


	//----- nvinfo : EIATTR_PARAM_CBANK
	.align		4
        /*005c*/ 	.byte	0x04, 0x0a
        /*005e*/ 	.short	(.L_17 - .L_16)
	.align		4
.L_16:
        /*0060*/ 	.word	index@(.nv.constant0._Z9reductionPfS_j)
        /*0064*/ 	.short	0x0380
        /*0066*/ 	.short	0x0014


	//----- nvinfo : EIATTR_SW_WAR
	.align		4
.L_17:
        /*0068*/ 	.byte	0x04, 0x36
        /*006a*/ 	.short	(.L_19 - .L_18)
.L_18:
        /*006c*/ 	.word	0x00000008
.L_19:


//--------------------- .nv.callgraph             --------------------------
	.section	.nv.callgraph,"",@"SHT_CUDA_CALLGRAPH"
	.align	4
	.sectionentsize	8
	.align		4
        /*0000*/ 	.word	0x00000000
	.align		4
        /*0004*/ 	.word	0xffffffff
	.align		4
        /*0008*/ 	.word	0x00000000
	.align		4
        /*000c*/ 	.word	0xfffffffe
	.align		4
        /*0010*/ 	.word	0x00000000
	.align		4
        /*0014*/ 	.word	0xfffffffd
	.align		4
        /*0018*/ 	.word	0x00000000
	.align		4
        /*001c*/ 	.word	0xfffffffc


//--------------------- .text._Z9reductionPfS_j   --------------------------
	.section	.text._Z9reductionPfS_j,"ax",@progbits
	.align	128
        .global         _Z9reductionPfS_j
        .type           _Z9reductionPfS_j,@function
        .size           _Z9reductionPfS_j,(.L_x_3 - _Z9reductionPfS_j)
        .other          _Z9reductionPfS_j,@"STO_CUDA_ENTRY STV_DEFAULT"
_Z9reductionPfS_j:
.text._Z9reductionPfS_j:
[----:B------:R-:W-:Y:S01]  /*0000*/  LDC R1, c[0x0][0x37c] ;  /* 0x0000df00ff017b82 */ /* 0x000fe20000000800 */
[----:B------:R-:W0:Y:S01]  /*0010*/  S2R R9, SR_CTAID.X ;  /* 0x0000000000097919 */ /* 0x000e220000002500 */
[----:B------:R-:W1:Y:S01]  /*0020*/  LDCU UR4, c[0x0][0x360] ;  /* 0x00006c00ff0477ac */ /* 0x000e620008000800 */
[----:B------:R-:W2:Y:S01]  /*0030*/  S2R R11, SR_TID.X ;  /* 0x00000000000b7919 */ /* 0x000ea20000002100 */
[----:B------:R-:W3:Y:S01]  /*0040*/  LDCU UR5, c[0x0][0x390] ;  /* 0x00007200ff0577ac */ /* 0x000ee20008000800 */
[----:B------:R-:W4:Y:S01]  /*0050*/  LDCU.64 UR6, c[0x0][0x358] ;  /* 0x00006b00ff0677ac */ /* 0x000f220008000a00 */
[----:B-1----:R-:W-:Y:S02]  /*0060*/  IMAD.U32 R6, RZ, RZ, UR4 ;  /* 0x00000004ff067e24 */ /* 0x002fe4000f8e00ff */
[----:B0-----:R-:W-:-:S05]  /*0070*/  IMAD R0, R9, UR4, RZ ;  /* 0x0000000409007c24 */ /* 0x001fca000f8e02ff */
[----:B--2---:R-:W-:Y:S01]  /*0080*/  LEA R7, R0, R11, 0x1 ;  /* 0x0000000b00077211 */ /* 0x004fe200078e08ff */
[----:B------:R-:W-:-:S03]  /*0090*/  HFMA2 R0, -RZ, RZ, 0, 0 ;  /* 0x00000000ff007431 */ /* 0x000fc600000001ff */
[C---:B---3--:R-:W-:Y:S01]  /*00a0*/  ISETP.GE.U32.AND P0, PT, R7.reuse, UR5, PT ;  /* 0x0000000507007c0c */ /* 0x048fe2000bf06070 */
[----:B------:R-:W-:-:S05]  /*00b0*/  IMAD.IADD R13, R7, 0x1, R6 ;  /* 0x00000001070d7824 */ /* 0x000fca00078e0206 */
[----:B------:R-:W-:-:S07]  /*00c0*/  ISETP.GE.U32.AND P1, PT, R13, UR5, PT ;  /* 0x000000050d007c0c */ /* 0x000fce000bf26070 */
[----:B------:R-:W0:Y:S08]  /*00d0*/  @!P0 LDC.64 R2, c[0x0][0x388] ;  /* 0x0000e200ff028b82 */ /* 0x000e300000000a00 */
[----:B------:R-:W1:Y:S01]  /*00e0*/  @!P1 LDC.64 R4, c[0x0][0x388] ;  /* 0x0000e200ff049b82 */ /* 0x000e620000000a00 */
[----:B0-----:R-:W-:-:S04]  /*00f0*/  @!P0 IMAD.WIDE R2, R7, 0x4, R2 ;  /* 0x0000000407028825 */ /* 0x001fc800078e0202 */
[----:B------:R-:W-:Y:S01]  /*0100*/  IMAD.MOV.U32 R7, RZ, RZ, RZ ;  /* 0x000000ffff077224 */ /* 0x000fe200078e00ff */
[----:B----4-:R-:W2:Y:S01]  /*0110*/  @!P0 LDG.E R0, desc[UR6][R2.64] ;  /* 0x0000000602008981 */ /* 0x010ea2000c1e1900 */
[----:B-1----:R-:W-:-:S05]  /*0120*/  @!P1 IMAD.WIDE R4, R13, 0x4, R4 ;  /* 0x000000040d049825 */ /* 0x002fca00078e0204 */
[----:B------:R-:W2:Y:S01]  /*0130*/  @!P1 LDG.E R7, desc[UR6][R4.64] ;  /* 0x0000000604079981 */ /* 0x000ea2000c1e1900 */
[----:B------:R-:W0:Y:S01]  /*0140*/  S2UR UR5, SR_CgaCtaId ;  /* 0x00000000000579c3 */ /* 0x000e220000008800 */
[----:B------:R-:W-:Y:S01]  /*0150*/  UMOV UR4, 0x400 ;  /* 0x0000040000047882 */ /* 0x000fe20000000000 */
[----:B------:R-:W-:Y:S02]  /*0160*/  ISETP.GE.U32.AND P1, PT, R6, 0x2, PT ;  /* 0x000000020600780c */ /* 0x000fe40003f26070 */
[----:B------:R-:W-:Y:S01]  /*0170*/  ISETP.NE.AND P0, PT, R11, RZ, PT ;  /* 0x000000ff0b00720c */ /* 0x000fe20003f05270 */
[----:B0-----:R-:W-:Y:S01]  /*0180*/  ULEA UR4, UR5, UR4, 0x18 ;  /* 0x0000000405047291 */ /* 0x001fe2000f8ec0ff */
[----:B--2---:R-:W-:-:S05]  /*0190*/  FADD R0, R7, R0 ;  /* 0x0000000007007221 */ /* 0x004fca0000000000 */
[----:B------:R-:W-:-:S05]  /*01a0*/  LEA R7, R11, UR4, 0x2 ;  /* 0x000000040b077c11 */ /* 0x000fca000f8e10ff */
[----:B------:R0:W-:Y:S01]  /*01b0*/  STS [R7], R0 ;  /* 0x0000000007007388 */ /* 0x0001e20000000800 */
[----:B------:R-:W-:Y:S06]  /*01c0*/  BAR.SYNC.DEFER_BLOCKING 0x0 ;  /* 0x0000000000007b1d */ /* 0x000fec0000010000 */
[----:B------:R-:W-:Y:S05]  /*01d0*/  @!P1 BRA `(.L_x_0) ;  /* 0x00000000002c9947 */ /* 0x000fea0003800000 */
.L_x_1:
[----:B------:R-:W-:-:S04]  /*01e0*/  SHF.R.U32.HI R4, RZ, 0x1, R6 ;  /* 0x00000001ff047819 */ /* 0x000fc80000011606 */
[----:B------:R-:W-:-:S13]  /*01f0*/  ISETP.GE.U32.AND P1, PT, R11, R4, PT ;  /* 0x000000040b00720c */ /* 0x000fda0003f26070 */
[----:B0-----:R-:W-:Y:S01]  /*0200*/  @!P1 LEA R0, R4, R7, 0x2 ;  /* 0x0000000704009211 */ /* 0x001fe200078e10ff */
[----:B------:R-:W-:Y:S05]  /*0210*/  @!P1 LDS R3, [R7] ;  /* 0x0000000007039984 */ /* 0x000fea0000000800 */
[----:B------:R-:W0:Y:S02]  /*0220*/  @!P1 LDS R0, [R0] ;  /* 0x0000000000009984 */ /* 0x000e240000000800 */
[----:B0-----:R-:W-:-:S05]  /*0230*/  @!P1 FADD R2, R0, R3 ;  /* 0x0000000300029221 */ /* 0x001fca0000000000 */
[----:B------:R1:W-:Y:S01]  /*0240*/  @!P1 STS [R7], R2 ;  /* 0x0000000207009388 */ /* 0x0003e20000000800 */
[----:B------:R-:W-:Y:S01]  /*0250*/  BAR.SYNC.DEFER_BLOCKING 0x0 ;  /* 0x0000000000007b1d */ /* 0x000fe20000010000 */
[----:B------:R-:W-:Y:S01]  /*0260*/  ISETP.GT.U32.AND P1, PT, R6, 0x3, PT ;  /* 0x000000030600780c */ /* 0x000fe20003f24070 */
[----:B------:R-:W-:-:S12]  /*0270*/  IMAD.MOV.U32 R6, RZ, RZ, R4 ;  /* 0x000000ffff067224 */ /* 0x000fd800078e0004 */
[----:B-1----:R-:W-:Y:S05]  /*0280*/  @P1 BRA `(.L_x_1) ;  /* 0xfffffffc00d41947 */ /* 0x002fea000383ffff */
.L_x_0:
[----:B------:R-:W-:Y:S05]  /*0290*/  @P0 EXIT ;  /* 0x000000000000094d */ /* 0x000fea0003800000 */
[----:B------:R-:W1:Y:S01]  /*02a0*/  S2UR UR5, SR_CgaCtaId ;  /* 0x00000000000579c3 */ /* 0x000e620000008800 */
[----:B------:R-:W-:-:S07]  /*02b0*/  UMOV UR4, 0x400 ;  /* 0x0000040000047882 */ /* 0x000fce0000000000 */
[----:B------:R-:W2:Y:S01]  /*02c0*/  LDC.64 R2, c[0x0][0x380] ;  /* 0x0000e000ff027b82 */ /* 0x000ea20000000a00 */
[----:B-1----:R-:W-:Y:S01]  /*02d0*/  ULEA UR4, UR5, UR4, 0x18 ;  /* 0x0000000405047291 */ /* 0x002fe2000f8ec0ff */
[----:B--2---:R-:W-:-:S08]  /*02e0*/  IMAD.WIDE.U32 R2, R9, 0x4, R2 ;  /* 0x0000000409027825 */ /* 0x004fd000078e0002 */
[----:B------:R-:W1:Y:S04]  /*02f0*/  LDS R5, [UR4] ;  /* 0x00000004ff057984 */ /* 0x000e680008000800 */
[----:B-1----:R-:W-:Y:S01]  /*0300*/  STG.E desc[UR6][R2.64], R5 ;  /* 0x0000000502007986 */ /* 0x002fe2000c101906 */
[----:B------:R-:W-:Y:S05]  /*0310*/  EXIT ;  /* 0x000000000000794d */ /* 0x000fea0003800000 */
.L_x_2:
[----:B------:R-:W-:-:S00]  /*0320*/  BRA `(.L_x_2) ;  /* 0xfffffffc00fc7947 */ /* 0x000fc0000383ffff */
[----:B------:R-:W-:-:S00]  /*0330*/  NOP ;  /* 0x0000000000007918 */ /* 0x000fc00000000000 */
        /* <DEDUP_REMOVED lines=12> */
.L_x_3:


//--------------------- .nv.shared._Z9reductionPfS_j --------------------------
	.section	.nv.shared._Z9reductionPfS_j,"aw",@nobits
	.sectionflags	@""
	.align	4
.nv.shared._Z9reductionPfS_j:
	.zero		3072


//--------------------- .nv.shared.reserved.0     --------------------------
	.section	.nv.shared.reserved.0,"aw",@nobits
	.weak		__nv_reservedSMEM_offset_0_alias
	.size		__nv_reservedSMEM_offset_0_alias, 0, 64
	.other		__nv_reservedSMEM_offset_0_alias,@"STO_CUDA_RESERVED_SHARED STV_DEFAULT"
__nv_reservedSMEM_offset_0_alias:
	.zero		0
	.zero		64


//--------------------- .nv.constant0._Z9reductionPfS_j --------------------------
	.section	.nv.constant0._Z9reductionPfS_j,"a",@progbits
	.sectionflags	@""
	.align	4
.nv.constant0._Z9reductionPfS_j:
	.zero		916


//--------------------- SYMBOLS --------------------------

	.type		.nv.reservedSmem.offset0,@object
	.size		.nv.reservedSmem.offset0,0x4
	.type		.nv.reservedSmem.cap,@object
	.size		.nv.reservedSmem.cap,0x4
